//
// Generated by NVIDIA NVVM Compiler
//
// Compiler Build ID: CL-36424714
// Cuda compilation tools, release 13.0, V13.0.88
// Based on NVVM 20.0.0
//

.version 9.0
.target sm_100
.address_size 64

	// .globl	_Z6matmulPfS_S_i

.visible .entry _Z6matmulPfS_S_i(
	.param .u64 .ptr .align 1 _Z6matmulPfS_S_i_param_0,
	.param .u64 .ptr .align 1 _Z6matmulPfS_S_i_param_1,
	.param .u64 .ptr .align 1 _Z6matmulPfS_S_i_param_2,
	.param .u32 _Z6matmulPfS_S_i_param_3
)
{
	.reg .pred 	%p<10>;
	.reg .b32 	%r<40>;
	.reg .b32 	%f<67>;
	.reg .b64 	%rd<67>;

	ld.param.u64 	%rd14, [_Z6matmulPfS_S_i_param_0];
	ld.param.u64 	%rd15, [_Z6matmulPfS_S_i_param_1];
	ld.param.u32 	%r18, [_Z6matmulPfS_S_i_param_3];
	cvta.to.global.u64 	%rd1, %rd15;
	cvta.to.global.u64 	%rd2, %rd14;
	mov.u32 	%r19, %ntid.y;
	mov.u32 	%r20, %ctaid.y;
	mov.u32 	%r21, %tid.y;
	mad.lo.s32 	%r1, %r19, %r20, %r21;
	mov.u32 	%r22, %ntid.x;
	mov.u32 	%r23, %ctaid.x;
	mov.u32 	%r24, %tid.x;
	mad.lo.s32 	%r2, %r22, %r23, %r24;
	max.s32 	%r25, %r1, %r2;
	setp.ge.s32 	%p1, %r25, %r18;
	@%p1 bra 	$L__BB0_13;
	mul.lo.s32 	%r3, %r18, %r1;
	and.b32  	%r4, %r18, 7;
	setp.lt.u32 	%p2, %r18, 8;
	mov.f32 	%f66, 0f00000000;
	mov.b32 	%r38, 0;
	@%p2 bra 	$L__BB0_4;
	and.b32  	%r38, %r18, 2147483640;
	neg.s32 	%r36, %r38;
	mul.wide.s32 	%rd16, %r18, 4;
	add.s64 	%rd3, %rd1, %rd16;
	shl.b32 	%r7, %r18, 3;
	mul.wide.s32 	%rd17, %r18, 8;
	add.s64 	%rd4, %rd1, %rd17;
	mul.wide.s32 	%rd18, %r18, 12;
	add.s64 	%rd5, %rd1, %rd18;
	mul.wide.s32 	%rd19, %r18, 16;
	add.s64 	%rd6, %rd1, %rd19;
	mul.wide.s32 	%rd20, %r18, 20;
	add.s64 	%rd7, %rd1, %rd20;
	mul.wide.s32 	%rd21, %r18, 24;
	add.s64 	%rd8, %rd1, %rd21;
	mul.wide.s32 	%rd22, %r18, 28;
	add.s64 	%rd9, %rd1, %rd22;
	mul.wide.u32 	%rd23, %r3, 4;
	add.s64 	%rd24, %rd23, %rd2;
	add.s64 	%rd66, %rd24, 16;
	mov.f32 	%f66, 0f00000000;
	mov.u32 	%r35, %r2;
$L__BB0_3:
	.pragma "nounroll";
	mul.wide.s32 	%rd25, %r35, 4;
	add.s64 	%rd26, %rd3, %rd25;
	add.s64 	%rd27, %rd4, %rd25;
	add.s64 	%rd28, %rd5, %rd25;
	add.s64 	%rd29, %rd6, %rd25;
	add.s64 	%rd30, %rd7, %rd25;
	add.s64 	%rd31, %rd8, %rd25;
	add.s64 	%rd32, %rd9, %rd25;
	add.s64 	%rd33, %rd1, %rd25;
	ld.global.f32 	%f16, [%rd66+-16];
	ld.global.f32 	%f17, [%rd33];
	fma.rn.f32 	%f18, %f16, %f17, %f66;
	ld.global.f32 	%f19, [%rd66+-12];
	ld.global.f32 	%f20, [%rd26];
	fma.rn.f32 	%f21, %f19, %f20, %f18;
	ld.global.f32 	%f22, [%rd66+-8];
	ld.global.f32 	%f23, [%rd27];
	fma.rn.f32 	%f24, %f22, %f23, %f21;
	ld.global.f32 	%f25, [%rd66+-4];
	ld.global.f32 	%f26, [%rd28];
	fma.rn.f32 	%f27, %f25, %f26, %f24;
	ld.global.f32 	%f28, [%rd66];
	ld.global.f32 	%f29, [%rd29];
	fma.rn.f32 	%f30, %f28, %f29, %f27;
	ld.global.f32 	%f31, [%rd66+4];
	ld.global.f32 	%f32, [%rd30];
	fma.rn.f32 	%f33, %f31, %f32, %f30;
	ld.global.f32 	%f34, [%rd66+8];
	ld.global.f32 	%f35, [%rd31];
	fma.rn.f32 	%f36, %f34, %f35, %f33;
	ld.global.f32 	%f37, [%rd66+12];
	ld.global.f32 	%f38, [%rd32];
	fma.rn.f32 	%f66, %f37, %f38, %f36;
	add.s32 	%r36, %r36, 8;
	add.s32 	%r35, %r35, %r7;
	add.s64 	%rd66, %rd66, 32;
	setp.ne.s32 	%p3, %r36, 0;
	@%p3 bra 	$L__BB0_3;
$L__BB0_4:
	setp.eq.s32 	%p4, %r4, 0;
	@%p4 bra 	$L__BB0_12;
	and.b32  	%r13, %r18, 3;
	setp.lt.u32 	%p5, %r4, 4;
	@%p5 bra 	$L__BB0_7;
	add.s32 	%r27, %r38, %r3;
	mul.wide.u32 	%rd34, %r27, 4;
	add.s64 	%rd35, %rd2, %rd34;
	ld.global.f32 	%f40, [%rd35];
	mad.lo.s32 	%r28, %r38, %r18, %r2;
	mul.wide.s32 	%rd36, %r28, 4;
	add.s64 	%rd37, %rd1, %rd36;
	ld.global.f32 	%f41, [%rd37];
	fma.rn.f32 	%f42, %f40, %f41, %f66;
	cvt.u64.u32 	%rd38, %r3;
	cvt.u64.u32 	%rd39, %r38;
	add.s64 	%rd40, %rd39, %rd38;
	shl.b64 	%rd41, %rd40, 2;
	add.s64 	%rd42, %rd2, %rd41;
	ld.global.f32 	%f43, [%rd42+4];
	mul.wide.s32 	%rd43, %r18, 4;
	add.s64 	%rd44, %rd37, %rd43;
	ld.global.f32 	%f44, [%rd44];
	fma.rn.f32 	%f45, %f43, %f44, %f42;
	ld.global.f32 	%f46, [%rd42+8];
	add.s64 	%rd45, %rd44, %rd43;
	ld.global.f32 	%f47, [%rd45];
	fma.rn.f32 	%f48, %f46, %f47, %f45;
	ld.global.f32 	%f49, [%rd42+12];
	add.s64 	%rd46, %rd45, %rd43;
	ld.global.f32 	%f50, [%rd46];
	fma.rn.f32 	%f66, %f49, %f50, %f48;
	add.s32 	%r38, %r38, 4;
$L__BB0_7:
	setp.eq.s32 	%p6, %r13, 0;
	@%p6 bra 	$L__BB0_12;
	setp.eq.s32 	%p7, %r13, 1;
	@%p7 bra 	$L__BB0_10;
	add.s32 	%r29, %r38, %r3;
	mul.wide.u32 	%rd47, %r29, 4;
	add.s64 	%rd48, %rd2, %rd47;
	ld.global.f32 	%f52, [%rd48];
	mad.lo.s32 	%r30, %r38, %r18, %r2;
	mul.wide.s32 	%rd49, %r30, 4;
	add.s64 	%rd50, %rd1, %rd49;
	ld.global.f32 	%f53, [%rd50];
	fma.rn.f32 	%f54, %f52, %f53, %f66;
	cvt.u64.u32 	%rd51, %r3;
	cvt.u64.u32 	%rd52, %r38;
	add.s64 	%rd53, %rd52, %rd51;
	shl.b64 	%rd54, %rd53, 2;
	add.s64 	%rd55, %rd2, %rd54;
	ld.global.f32 	%f55, [%rd55+4];
	mul.wide.s32 	%rd56, %r18, 4;
	add.s64 	%rd57, %rd50, %rd56;
	ld.global.f32 	%f56, [%rd57];
	fma.rn.f32 	%f66, %f55, %f56, %f54;
	add.s32 	%r38, %r38, 2;
$L__BB0_10:
	and.b32  	%r31, %r18, 1;
	setp.eq.b32 	%p8, %r31, 1;
	not.pred 	%p9, %p8;
	@%p9 bra 	$L__BB0_12;
	add.s32 	%r32, %r38, %r3;
	mul.wide.u32 	%rd58, %r32, 4;
	add.s64 	%rd59, %rd2, %rd58;
	ld.global.f32 	%f57, [%rd59];
	mad.lo.s32 	%r33, %r38, %r18, %r2;
	mul.wide.s32 	%rd60, %r33, 4;
	add.s64 	%rd61, %rd1, %rd60;
	ld.global.f32 	%f58, [%rd61];
	fma.rn.f32 	%f66, %f57, %f58, %f66;
$L__BB0_12:
	ld.param.u64 	%rd65, [_Z6matmulPfS_S_i_param_2];
	add.s32 	%r34, %r3, %r2;
	cvta.to.global.u64 	%rd62, %rd65;
	mul.wide.s32 	%rd63, %r34, 4;
	add.s64 	%rd64, %rd62, %rd63;
	st.global.f32 	[%rd64], %f66;
$L__BB0_13:
	ret;

}


// ===== COMPILED SASS (sm_100) =====

	.target	sm_100

	.elftype	@"ET_EXEC"


//--------------------- .note.nv.tkinfo           --------------------------
	.section	.note.nv.tkinfo,"",@"SHT_NOTE"
	.sectionflags	@"SHF_NOTE_NV_TKINFO"
	.tkinfo
        /*0018*/ 	.word	0x00000002
        /*0030*/ 	.string	""
        /*0030*/ 	.string	"ptxas"
        /*0030*/ 	.string	"Cuda compilation tools, release 13.0, V13.0.88"
        /*0030*/ 	.string	"Build cuda_13.0.r13.0/compiler.36424714_0"
        /*0030*/ 	.string	"-arch sm_100 -m 64 "



//--------------------- .note.nv.cuinfo           --------------------------
	.section	.note.nv.cuinfo,"",@"SHT_NOTE"
	.sectionflags	@"SHF_NOTE_NV_CUINFO"
        /*0018*/ 	.short	0x0002
        /*001a*/ 	.short	0x0064
        /*001c*/ 	.short	0x0082
	.zero		2


//--------------------- .nv.info                  --------------------------
	.section	.nv.info,"",@"SHT_CUDA_INFO"
	.align	4


	//----- nvinfo : EIATTR_REGCOUNT
	.align		4
        /*0000*/ 	.byte	0x04, 0x2f
        /*0002*/ 	.short	(.L_1 - .L_0)
	.align		4
.L_0:
        /*0004*/ 	.word	index@(_Z6matmulPfS_S_i)
        /*0008*/ 	.word	0x0000001e


	//----- nvinfo : EIATTR_FRAME_SIZE
	.align		4
.L_1:
        /*000c*/ 	.byte	0x04, 0x11
        /*000e*/ 	.short	(.L_3 - .L_2)
	.align		4
.L_2:
        /*0010*/ 	.word	index@(_Z6matmulPfS_S_i)
        /*0014*/ 	.word	0x00000000


	//----- nvinfo : EIATTR_MIN_STACK_SIZE
	.align		4
.L_3:
        /*0018*/ 	.byte	0x04, 0x12
        /*001a*/ 	.short	(.L_5 - .L_4)
	.align		4
.L_4:
        /*001c*/ 	.word	index@(_Z6matmulPfS_S_i)
        /*0020*/ 	.word	0x00000000
.L_5:


//--------------------- .nv.compat                --------------------------
	.section	.nv.compat,"",@"SHT_CUDA_COMPAT_INFO"
	.align	4
        /*0000*/ 	.byte	0x02, 0x09, 0x00, 0x00, 0x02, 0x02, 0x01, 0x00, 0x02, 0x05, 0x05, 0x00, 0x03, 0x07, 0x01, 0x01
        /*0010*/ 	.byte	0x02, 0x03, 0x00, 0x00, 0x02, 0x06, 0x01, 0x00, 0x04, 0x0b, 0x08, 0x00, 0x09, 0x00, 0x00, 0x00
        /*0020*/ 	.byte	0x00, 0x00, 0x00, 0x00


//--------------------- .nv.info._Z6matmulPfS_S_i --------------------------
	.section	.nv.info._Z6matmulPfS_S_i,"",@"SHT_CUDA_INFO"
	.sectionflags	@""
	.align	4


	//----- nvinfo : EIATTR_CUDA_API_VERSION
	.align		4
        /*0000*/ 	.byte	0x04, 0x37
        /*0002*/ 	.short	(.L_7 - .L_6)
.L_6:
        /*0004*/ 	.word	0x00000082


	//----- nvinfo : EIATTR_KPARAM_INFO
	.align		4
.L_7:
        /*0008*/ 	.byte	0x04, 0x17
        /*000a*/ 	.short	(.L_9 - .L_8)
.L_8:
        /*000c*/ 	.word	0x00000000
        /*0010*/ 	.short	0x0003
        /*0012*/ 	.short	0x0018
        /*0014*/ 	.byte	0x00, 0xf0, 0x11, 0x00


	//----- nvinfo : EIATTR_KPARAM_INFO
	.align		4
.L_9:
        /*0018*/ 	.byte	0x04, 0x17
        /*001a*/ 	.short	(.L_11 - .L_10)
.L_10:
        /*001c*/ 	.word	0x00000000
        /*0020*/ 	.short	0x0002
        /*0022*/ 	.short	0x0010
        /*0024*/ 	.byte	0x00, 0xf5, 0x21, 0x00


	//----- nvinfo : EIATTR_KPARAM_INFO
	.align		4
.L_11:
        /*0028*/ 	.byte	0x04, 0x17
        /*002a*/ 	.short	(.L_13 - .L_12)
.L_12:
        /*002c*/ 	.word	0x00000000
        /*0030*/ 	.short	0x0001
        /*0032*/ 	.short	0x0008
        /*0034*/ 	.byte	0x00, 0xf5, 0x21, 0x00


	//----- nvinfo : EIATTR_KPARAM_INFO
	.align		4
.L_13:
        /*0038*/ 	.byte	0x04, 0x17
        /*003a*/ 	.short	(.L_15 - .L_14)
.L_14:
        /*003c*/ 	.word	0x00000000
        /*0040*/ 	.short	0x0000
        /*0042*/ 	.short	0x0000
        /*0044*/ 	.byte	0x00, 0xf5, 0x21, 0x00


	//----- nvinfo : EIATTR_SPARSE_MMA_MASK
	.align		4
.L_15:
        /*0048*/ 	.byte	0x03, 0x50
        /*004a*/ 	.short	0x0000


	//----- nvinfo : EIATTR_MAXREG_COUNT
	.align		4
        /*004c*/ 	.byte	0x03, 0x1b
        /*004e*/ 	.short	0x00ff


	//----- nvinfo : EIATTR_MERCURY_ISA_VERSION
	.align		4
        /*0050*/ 	.byte	0x03, 0x5f
        /*0052*/ 	.short	0x0101


	//----- nvinfo : EIATTR_VRC_CTA_INIT_COUNT
	.align		4
        /*0054*/ 	.byte	0x02, 0x4a
	.zero		1
	.zero		1


	//----- nvinfo : EIATTR_EXIT_INSTR_OFFSETS
	.align		4
        /*0058*/ 	.byte	0x04, 0x1c
        /*005a*/ 	.short	(.L_17 - .L_16)


	//   ....[0]....
.L_16:
        /*005c*/ 	.word	0x000000c0


	//   ....[1]....
        /*0060*/ 	.word	0x00000a90


	//----- nvinfo : EIATTR_CBANK_PARAM_SIZE
	.align		4
.L_17:
        /*0064*/ 	.byte	0x03, 0x19
        /*0066*/ 	.short	0x001c


	//----- nvinfo : EIATTR_PARAM_CBANK
	.align		4
        /*0068*/ 	.byte	0x04, 0x0a
        /*006a*/ 	.short	(.L_19 - .L_18)
	.align		4
.L_18:
        /*006c*/ 	.word	index@(.nv.constant0._Z6matmulPfS_S_i)
        /*0070*/ 	.short	0x0380
        /*0072*/ 	.short	0x001c


	//----- nvinfo : EIATTR_SW_WAR
	.align		4
.L_19:
        /*0074*/ 	.byte	0x04, 0x36
        /*0076*/ 	.short	(.L_21 - .L_20)
.L_20:
        /*0078*/ 	.word	0x00000008
.L_21:


//--------------------- .nv.callgraph             --------------------------
	.section	.nv.callgraph,"",@"SHT_CUDA_CALLGRAPH"
	.align	4
	.sectionentsize	8
	.align		4
        /*0000*/ 	.word	0x00000000
	.align		4
        /*0004*/ 	.word	0xffffffff
	.align		4
        /*0008*/ 	.word	0x00000000
	.align		4
        /*000c*/ 	.word	0xfffffffe
	.align		4
        /*0010*/ 	.word	0x00000000
	.align		4
        /*0014*/ 	.word	0xfffffffd
	.align		4
        /*0018*/ 	.word	0x00000000
	.align		4
        /*001c*/ 	.word	0xfffffffc


//--------------------- .text._Z6matmulPfS_S_i    --------------------------
	.section	.text._Z6matmulPfS_S_i,"ax",@progbits
	.align	128
        .global         _Z6matmulPfS_S_i
        .type           _Z6matmulPfS_S_i,@function
        .size           _Z6matmulPfS_S_i,(.L_x_5 - _Z6matmulPfS_S_i)
        .other          _Z6matmulPfS_S_i,@"STO_CUDA_ENTRY STV_DEFAULT"
_Z6matmulPfS_S_i:
.text._Z6matmulPfS_S_i:
[----:B------:R-:W-:Y:S01]  /*0000*/  LDC R1, c[0x0][0x37c] ;  /* 0x0000df00ff017b82 */ /* 0x000fe20000000800 */
[----:B------:R-:W0:Y:S01]  /*0010*/  S2R R13, SR_CTAID.Y ;  /* 0x00000000000d7919 */ /* 0x000e220000002600 */
[----:B------:R-:W0:Y:S01]  /*0020*/  LDCU UR4, c[0x0][0x364] ;  /* 0x00006c80ff0477ac */ /* 0x000e220008000800 */
[----:B------:R-:W0:Y:S01]  /*0030*/  S2R R0, SR_TID.Y ;  /* 0x0000000000007919 */ /* 0x000e220000002200 */
[----:B------:R-:W1:Y:S01]  /*0040*/  LDCU UR5, c[0x0][0x360] ;  /* 0x00006c00ff0577ac */ /* 0x000e620008000800 */
[----:B------:R-:W1:Y:S01]  /*0050*/  S2R R2, SR_CTAID.X ;  /* 0x0000000000027919 */ /* 0x000e620000002500 */
[----:B------:R-:W2:Y:S01]  /*0060*/  LDCU UR20, c[0x0][0x398] ;  /* 0x00007300ff1477ac */ /* 0x000ea20008000800 */
[----:B------:R-:W1:Y:S01]  /*0070*/  S2R R3, SR_TID.X ;  /* 0x0000000000037919 */ /* 0x000e620000002100 */
[----:B0-----:R-:W-:Y:S02]  /*0080*/  IMAD R13, R13, UR4, R0 ;  /* 0x000000040d0d7c24 */ /* 0x001fe4000f8e0200 */
[----:B-1----:R-:W-:-:S05]  /*0090*/  IMAD R0, R2, UR5, R3 ;  /* 0x0000000502007c24 */ /* 0x002fca000f8e0203 */
[----:B------:R-:W-:-:S04]  /*00a0*/  VIMNMX R2, PT, PT, R13, R0, !PT ;  /* 0x000000000d027248 */ /* 0x000fc80007fe0100 */
[----:B--2---:R-:W-:-:S13]  /*00b0*/  ISETP.GE.AND P0, PT, R2, UR20, PT ;  /* 0x0000001402007c0c */ /* 0x004fda000bf06270 */
[----:B------:R-:W-:Y:S05]  /*00c0*/  @P0 EXIT ;  /* 0x000000000000094d */ /* 0x000fea0003800000 */
[----:B------:R-:W-:Y:S01]  /*00d0*/  UISETP.GE.U32.AND UP0, UPT, UR20, 0x8, UPT ;  /* 0x000000081400788c */ /* 0x000fe2000bf06070 */
[----:B------:R-:W-:Y:S02]  /*00e0*/  HFMA2 R12, -RZ, RZ, 0, 0 ;  /* 0x00000000ff0c7431 */ /* 0x000fe400000001ff */
[----:B------:R-:W-:Y:S01]  /*00f0*/  IMAD R13, R13, UR20, RZ ;  /* 0x000000140d0d7c24 */ /* 0x000fe2000f8e02ff */
[----:B------:R-:W-:Y:S01]  /*0100*/  UMOV UR4, URZ ;  /* 0x000000ff00047c82 */ /* 0x000fe20008000000 */
[----:B------:R-:W0:Y:S04]  /*0110*/  LDCU.64 UR18, c[0x0][0x358] ;  /* 0x00006b00ff1277ac */ /* 0x000e280008000a00 */
[----:B------:R-:W-:Y:S05]  /*0120*/  BRA.U !UP0, `(.L_x_0) ;  /* 0x0000000508047547 */ /* 0x000fea000b800000 */
[----:B------:R-:W1:Y:S01]  /*0130*/  LDCU.128 UR24, c[0x0][0x380] ;  /* 0x00007000ff1877ac */ /* 0x000e620008000c00 */
[----:B------:R-:W-:Y:S02]  /*0140*/  MOV R12, RZ ;  /* 0x000000ff000c7202 */ /* 0x000fe40000000f00 */
[----:B------:R-:W-:Y:S01]  /*0150*/  MOV R14, R0 ;  /* 0x00000000000e7202 */ /* 0x000fe20000000f00 */
[----:B------:R-:W-:-:S04]  /*0160*/  ULOP3.LUT UR4, UR20, 0x7ffffff8, URZ, 0xc0, !UPT ;  /* 0x7ffffff814047892 */ /* 0x000fc8000f8ec0ff */
[----:B------:R-:W-:Y:S01]  /*0170*/  UIADD3 UR5, UPT, UPT, -UR4, URZ, URZ ;  /* 0x000000ff04057290 */ /* 0x000fe2000fffe1ff */
[----:B-1----:R-:W-:Y:S01]  /*0180*/  MOV R2, UR24 ;  /* 0x0000001800027c02 */ /* 0x002fe20008000f00 */
[----:B------:R-:W-:Y:S01]  /*0190*/  UIMAD.WIDE UR6, UR20, 0x8, UR26 ;  /* 0x00000008140678a5 */ /* 0x000fe2000f8e021a */
[----:B------:R-:W-:Y:S01]  /*01a0*/  MOV R3, UR25 ;  /* 0x0000001900037c02 */ /* 0x000fe20008000f00 */
[----:B------:R-:W-:Y:S02]  /*01b0*/  UIMAD.WIDE UR8, UR20, 0xc, UR26 ;  /* 0x0000000c140878a5 */ /* 0x000fe4000f8e021a */
[----:B------:R-:W-:Y:S01]  /*01c0*/  UIMAD.WIDE UR10, UR20, 0x10, UR26 ;  /* 0x00000010140a78a5 */ /* 0x000fe2000f8e021a */
[----:B------:R-:W-:Y:S01]  /*01d0*/  IMAD.WIDE.U32 R2, R13, 0x4, R2 ;  /* 0x000000040d027825 */ /* 0x000fe200078e0002 */
[----:B------:R-:W-:Y:S02]  /*01e0*/  UIMAD.WIDE UR12, UR20, 0x14, UR26 ;  /* 0x00000014140c78a5 */ /* 0x000fe4000f8e021a */
[----:B------:R-:W-:Y:S01]  /*01f0*/  UIMAD.WIDE UR14, UR20, 0x18, UR26 ;  /* 0x00000018140e78a5 */ /* 0x000fe2000f8e021a */
[----:B------:R-:W-:Y:S01]  /*0200*/  IADD3 R2, P0, PT, R2, 0x10, RZ ;  /* 0x0000001002027810 */ /* 0x000fe20007f1e0ff */
[----:B------:R-:W-:-:S03]  /*0210*/  UIMAD.WIDE UR16, UR20, 0x1c, UR26 ;  /* 0x0000001c141078a5 */ /* 0x000fc6000f8e021a */
[----:B------:R-:W-:-:S09]  /*0220*/  IADD3.X R3, PT, PT, RZ, R3, RZ, P0, !PT ;  /* 0x00000003ff037210 */ /* 0x000fd200007fe4ff */
.L_x_1:
[----:B------:R-:W-:Y:S01]  /*0230*/  UIMAD.WIDE UR22, UR20, 0x4, UR26 ;  /* 0x00000004141678a5 */ /* 0x000fe2000f8e021a */
[----:B------:R-:W-:Y:S02]  /*0240*/  IMAD.MOV.U32 R23, RZ, RZ, 0x4 ;  /* 0x00000004ff177424 */ /* 0x000fe400078e00ff */
[----:B------:R-:W-:Y:S01]  /*0250*/  HFMA2 R11, -RZ, RZ, 0, 2.384185791015625e-07 ;  /* 0x00000004ff0b7431 */ /* 0x000fe200000001ff */
[----:B------:R-:W-:Y:S01]  /*0260*/  MOV R25, 0x4 ;  /* 0x0000000400197802 */ /* 0x000fe20000000f00 */
[----:B0-----:R-:W2:Y:S01]  /*0270*/  LDG.E R21, desc[UR18][R2.64+-0x10] ;  /* 0xfffff01202157981 */ /* 0x001ea2000c1e1900 */
[C---:B------:R-:W-:Y:S01]  /*0280*/  IMAD.WIDE R22, R14.reuse, R23, UR26 ;  /* 0x0000001a0e167e25 */ /* 0x040fe2000f8e0217 */
[----:B------:R-:W-:Y:S02]  /*0290*/  MOV R8, UR22 ;  /* 0x0000001600087c02 */ /* 0x000fe40008000f00 */
[----:B------:R-:W-:Y:S01]  /*02a0*/  MOV R9, UR23 ;  /* 0x0000001700097c02 */ /* 0x000fe20008000f00 */
[----:B------:R-:W3:Y:S02]  /*02b0*/  LDG.E R19, desc[UR18][R2.64+-0xc] ;  /* 0xfffff41202137981 */ /* 0x000ee4000c1e1900 */
[----:B------:R-:W-:-:S02]  /*02c0*/  IMAD.WIDE R8, R14, 0x4, R8 ;  /* 0x000000040e087825 */ /* 0x000fc400078e0208 */
[----:B------:R-:W2:Y:S01]  /*02d0*/  LDG.E R22, desc[UR18][R22.64] ;  /* 0x0000001216167981 */ /* 0x000ea2000c1e1900 */
[----:B------:R-:W-:Y:S01]  /*02e0*/  MOV R5, 0x4 ;  /* 0x0000000400057802 */ /* 0x000fe20000000f00 */
[C---:B------:R-:W-:Y:S02]  /*02f0*/  IMAD.WIDE R24, R14.reuse, R25, UR6 ;  /* 0x000000060e187e25 */ /* 0x040fe4000f8e0219 */
[----:B------:R0:W3:Y:S02]  /*0300*/  LDG.E R20, desc[UR18][R8.64] ;  /* 0x0000001208147981 */ /* 0x0000e4000c1e1900 */
[----:B------:R-:W-:Y:S02]  /*0310*/  IMAD.WIDE R10, R14, R11, UR8 ;  /* 0x000000080e0a7e25 */ /* 0x000fe4000f8e020b */
[----:B------:R-:W4:Y:S04]  /*0320*/  LDG.E R18, desc[UR18][R24.64] ;  /* 0x0000001218127981 */ /* 0x000f28000c1e1900 */
[----:B------:R-:W4:Y:S01]  /*0330*/  LDG.E R17, desc[UR18][R2.64+-0x8] ;  /* 0xfffff81202117981 */ /* 0x000f22000c1e1900 */
[----:B0-----:R-:W-:-:S02]  /*0340*/  HFMA2 R9, -RZ, RZ, 0, 2.384185791015625e-07 ;  /* 0x00000004ff097431 */ /* 0x001fc400000001ff */
[----:B------:R-:W-:Y:S01]  /*0350*/  IMAD.MOV.U32 R7, RZ, RZ, 0x4 ;  /* 0x00000004ff077424 */ /* 0x000fe200078e00ff */
[----:B------:R0:W5:Y:S01]  /*0360*/  LDG.E R16, desc[UR18][R10.64] ;  /* 0x000000120a107981 */ /* 0x000162000c1e1900 */
[----:B------:R-:W-:-:S03]  /*0370*/  IMAD.WIDE R4, R14, R5, UR10 ;  /* 0x0000000a0e047e25 */ /* 0x000fc6000f8e0205 */
[----:B------:R-:W5:Y:S01]  /*0380*/  LDG.E R15, desc[UR18][R2.64+-0x4] ;  /* 0xfffffc12020f7981 */ /* 0x000f62000c1e1900 */
[C---:B------:R-:W-:Y:S01]  /*0390*/  IMAD.WIDE R6, R14.reuse, R7, UR12 ;  /* 0x0000000c0e067e25 */ /* 0x040fe2000f8e0207 */
[----:B------:R-:W-:Y:S02]  /*03a0*/  MOV R27, 0x4 ;  /* 0x00000004001b7802 */ /* 0x000fe40000000f00 */
[----:B------:R1:W5:Y:S01]  /*03b0*/  LDG.E R4, desc[UR18][R4.64] ;  /* 0x0000001204047981 */ /* 0x000362000c1e1900 */
[----:B------:R-:W-:-:S03]  /*03c0*/  IMAD.WIDE R8, R14, R9, UR14 ;  /* 0x0000000e0e087e25 */ /* 0x000fc6000f8e0209 */
[----:B------:R-:W5:Y:S01]  /*03d0*/  LDG.E R23, desc[UR18][R2.64] ;  /* 0x0000001202177981 */ /* 0x000f62000c1e1900 */
[----:B0-----:R-:W-:-:S03]  /*03e0*/  IMAD.WIDE R10, R14, R27, UR16 ;  /* 0x000000100e0a7e25 */ /* 0x001fc6000f8e021b */
[----:B------:R-:W5:Y:S04]  /*03f0*/  LDG.E R7, desc[UR18][R6.64] ;  /* 0x0000001206077981 */ /* 0x000f68000c1e1900 */
[----:B------:R-:W5:Y:S04]  /*0400*/  LDG.E R24, desc[UR18][R2.64+0x4] ;  /* 0x0000041202187981 */ /* 0x000f68000c1e1900 */
[----:B------:R-:W5:Y:S04]  /*0410*/  LDG.E R8, desc[UR18][R8.64] ;  /* 0x0000001208087981 */ /* 0x000f68000c1e1900 */
[----:B------:R-:W5:Y:S04]  /*0420*/  LDG.E R25, desc[UR18][R2.64+0x8] ;  /* 0x0000081202197981 */ /* 0x000f68000c1e1900 */
[----:B------:R-:W5:Y:S04]  /*0430*/  LDG.E R10, desc[UR18][R10.64] ;  /* 0x000000120a0a7981 */ /* 0x000f68000c1e1900 */
[----:B------:R0:W5:Y:S01]  /*0440*/  LDG.E R27, desc[UR18][R2.64+0xc] ;  /* 0x00000c12021b7981 */ /* 0x000162000c1e1900 */
[----:B------:R-:W-:-:S04]  /*0450*/  UIADD3 UR5, UPT, UPT, UR5, 0x8, URZ ;  /* 0x0000000805057890 */ /* 0x000fc8000fffe0ff */
[----:B------:R-:W-:Y:S01]  /*0460*/  UISETP.NE.AND UP0, UPT, UR5, URZ, UPT ;  /* 0x000000ff0500728c */ /* 0x000fe2000bf05270 */
[----:B-1----:R-:W-:Y:S02]  /*0470*/  MOV R5, UR20 ;  /* 0x0000001400057c02 */ /* 0x002fe40008000f00 */
[----:B0-----:R-:W-:Y:S02]  /*0480*/  IADD3 R2, P0, PT, R2, 0x20, RZ ;  /* 0x0000002002027810 */ /* 0x001fe40007f1e0ff */
[----:B------:R-:W-:Y:S02]  /*0490*/  LEA R14, R5, R14, 0x3 ;  /* 0x0000000e050e7211 */ /* 0x000fe400078e18ff */
[----:B------:R-:W-:Y:S01]  /*04a0*/  IADD3.X R3, PT, PT, RZ, R3, RZ, P0, !PT ;  /* 0x00000003ff037210 */ /* 0x000fe200007fe4ff */
[----:B--2---:R-:W-:-:S04]  /*04b0*/  FFMA R22, R21, R22, R12 ;  /* 0x0000001615167223 */ /* 0x004fc8000000000c */
[----:B---3--:R-:W-:-:S04]  /*04c0*/  FFMA R20, R19, R20, R22 ;  /* 0x0000001413147223 */ /* 0x008fc80000000016 */
[----:B----4-:R-:W-:-:S04]  /*04d0*/  FFMA R18, R17, R18, R20 ;  /* 0x0000001211127223 */ /* 0x010fc80000000014 */
[----:B-----5:R-:W-:-:S04]  /*04e0*/  FFMA R16, R15, R16, R18 ;  /* 0x000000100f107223 */ /* 0x020fc80000000012 */
[----:B------:R-:W-:-:S04]  /*04f0*/  FFMA R23, R23, R4, R16 ;  /* 0x0000000417177223 */ /* 0x000fc80000000010 */
[----:B------:R-:W-:-:S04]  /*0500*/  FFMA R24, R24, R7, R23 ;  /* 0x0000000718187223 */ /* 0x000fc80000000017 */
[----:B------:R-:W-:-:S04]  /*0510*/  FFMA R8, R25, R8, R24 ;  /* 0x0000000819087223 */ /* 0x000fc80000000018 */
[----:B------:R-:W-:Y:S01]  /*0520*/  FFMA R12, R27, R10, R8 ;  /* 0x0000000a1b0c7223 */ /* 0x000fe20000000008 */
[----:B------:R-:W-:Y:S06]  /*0530*/  BRA.U UP0, `(.L_x_1) ;  /* 0xfffffffd003c7547 */ /* 0x000fec000b83ffff */
.L_x_0:
[----:B------:R-:W-:-:S04]  /*0540*/  ULOP3.LUT UR6, UR20, 0x7, URZ, 0xc0, !UPT ;  /* 0x0000000714067892 */ /* 0x000fc8000f8ec0ff */
[----:B------:R-:W-:-:S09]  /*0550*/  UISETP.NE.AND UP0, UPT, UR6, URZ, UPT ;  /* 0x000000ff0600728c */ /* 0x000fd2000bf05270 */
[----:B------:R-:W-:Y:S05]  /*0560*/  BRA.U !UP0, `(.L_x_2) ;  /* 0x0000000508387547 */ /* 0x000fea000b800000 */
[----:B------:R-:W-:Y:S02]  /*0570*/  UISETP.GE.U32.AND UP0, UPT, UR6, 0x4, UPT ;  /* 0x000000040600788c */ /* 0x000fe4000bf06070 */
[----:B------:R-:W-:-:S04]  /*0580*/  ULOP3.LUT UR5, UR20, 0x3, URZ, 0xc0, !UPT ;  /* 0x0000000314057892 */ /* 0x000fc8000f8ec0ff */
[----:B------:R-:W-:-:S03]  /*0590*/  UISETP.NE.AND UP1, UPT, UR5, URZ, UPT ;  /* 0x000000ff0500728c */ /* 0x000fc6000bf25270 */
[----:B------:R-:W-:Y:S08]  /*05a0*/  BRA.U !UP0, `(.L_x_3) ;  /* 0x00000001087c7547 */ /* 0x000ff0000b800000 */
[----:B------:R-:W1:Y:S01]  /*05b0*/  LDC.64 R6, c[0x0][0x388] ;  /* 0x0000e200ff067b82 */ /* 0x000e620000000a00 */
[----:B------:R-:W2:Y:S01]  /*05c0*/  LDCU.64 UR6, c[0x0][0x380] ;  /* 0x00007000ff0677ac */ /* 0x000ea20008000a00 */
[----:B------:R-:W-:Y:S01]  /*05d0*/  IMAD.U32 R9, RZ, RZ, UR4 ;  /* 0x00000004ff097e24 */ /* 0x000fe2000f8e00ff */
[C---:B------:R-:W-:Y:S02]  /*05e0*/  IADD3 R3, PT, PT, R13.reuse, UR4, RZ ;  /* 0x000000040d037c10 */ /* 0x040fe4000fffe0ff */
[----:B------:R-:W-:Y:S01]  /*05f0*/  IADD3 R10, P0, PT, R13, UR4, RZ ;  /* 0x000000040d0a7c10 */ /* 0x000fe2000ff1e0ff */
[----:B------:R-:W-:Y:S01]  /*0600*/  IMAD R9, R9, UR20, R0 ;  /* 0x0000001409097c24 */ /* 0x000fe2000f8e0200 */
[----:B------:R-:W-:Y:S01]  /*0610*/  MOV R11, UR20 ;  /* 0x00000014000b7c02 */ /* 0x000fe20008000f00 */
[----:B------:R-:W3:Y:S01]  /*0620*/  LDC.64 R4, c[0x0][0x380] ;  /* 0x0000e000ff047b82 */ /* 0x000ee20000000a00 */
[----:B------:R-:W-:Y:S01]  /*0630*/  MOV R15, UR20 ;  /* 0x00000014000f7c02 */ /* 0x000fe20008000f00 */
[----:B-1----:R-:W-:Y:S01]  /*0640*/  IMAD.WIDE R6, R9, 0x4, R6 ;  /* 0x0000000409067825 */ /* 0x002fe200078e0206 */
[----:B------:R-:W-:-:S05]  /*0650*/  MOV R9, UR20 ;  /* 0x0000001400097c02 */ /* 0x000fca0008000f00 */
[----:B------:R-:W-:Y:S02]  /*0660*/  IMAD.WIDE R8, R9, 0x4, R6 ;  /* 0x0000000409087825 */ /* 0x000fe400078e0206 */
[----:B0-----:R-:W4:Y:S02]  /*0670*/  LDG.E R6, desc[UR18][R6.64] ;  /* 0x0000001206067981 */ /* 0x001f24000c1e1900 */
[----:B---3--:R-:W-:Y:S01]  /*0680*/  IMAD.WIDE.U32 R4, R3, 0x4, R4 ;  /* 0x0000000403047825 */ /* 0x008fe200078e0004 */
[----:B------:R-:W-:Y:S01]  /*0690*/  IADD3.X R3, PT, PT, RZ, RZ, RZ, P0, !PT ;  /* 0x000000ffff037210 */ /* 0x000fe200007fe4ff */
[----:B------:R-:W3:Y:S01]  /*06a0*/  LDG.E R17, desc[UR18][R8.64] ;  /* 0x0000001208117981 */ /* 0x000ee2000c1e1900 */
[----:B--2---:R-:W-:-:S03]  /*06b0*/  LEA R2, P0, R10, UR6, 0x2 ;  /* 0x000000060a027c11 */ /* 0x004fc6000f8010ff */
[----:B------:R-:W4:Y:S01]  /*06c0*/  LDG.E R5, desc[UR18][R4.64] ;  /* 0x0000001204057981 */ /* 0x000f22000c1e1900 */
[----:B------:R-:W-:Y:S01]  /*06d0*/  LEA.HI.X R3, R10, UR7, R3, 0x2, P0 ;  /* 0x000000070a037c11 */ /* 0x000fe200080f1403 */
[----:B------:R-:W-:-:S04]  /*06e0*/  IMAD.WIDE R10, R11, 0x4, R8 ;  /* 0x000000040b0a7825 */ /* 0x000fc800078e0208 */
[----:B------:R-:W3:Y:S01]  /*06f0*/  LDG.E R16, desc[UR18][R2.64+0x4] ;  /* 0x0000041202107981 */ /* 0x000ee2000c1e1900 */
[----:B------:R-:W-:-:S03]  /*0700*/  IMAD.WIDE R14, R15, 0x4, R10 ;  /* 0x000000040f0e7825 */ /* 0x000fc600078e020a */
[----:B------:R-:W2:Y:S04]  /*0710*/  LDG.E R19, desc[UR18][R10.64] ;  /* 0x000000120a137981 */ /* 0x000ea8000c1e1900 */
[----:B------:R-:W2:Y:S04]  /*0720*/  LDG.E R18, desc[UR18][R2.64+0x8] ;  /* 0x0000081202127981 */ /* 0x000ea8000c1e1900 */
[----:B------:R-:W5:Y:S04]  /*0730*/  LDG.E R20, desc[UR18][R2.64+0xc] ;  /* 0x00000c1202147981 */ /* 0x000f68000c1e1900 */
[----:B------:R-:W5:Y:S01]  /*0740*/  LDG.E R14, desc[UR18][R14.64] ;  /* 0x000000120e0e7981 */ /* 0x000f62000c1e1900 */
[----:B------:R-:W-:Y:S01]  /*0750*/  UIADD3 UR4, UPT, UPT, UR4, 0x4, URZ ;  /* 0x0000000404047890 */ /* 0x000fe2000fffe0ff */
[----:B----4-:R-:W-:-:S04]  /*0760*/  FFMA R5, R5, R6, R12 ;  /* 0x0000000605057223 */ /* 0x010fc8000000000c */
[----:B---3--:R-:W-:-:S04]  /*0770*/  FFMA R5, R16, R17, R5 ;  /* 0x0000001110057223 */ /* 0x008fc80000000005 */
[----:B--2---:R-:W-:-:S04]  /*0780*/  FFMA R5, R18, R19, R5 ;  /* 0x0000001312057223 */ /* 0x004fc80000000005 */
[----:B-----5:R-:W-:-:S07]  /*0790*/  FFMA R12, R20, R14, R5 ;  /* 0x0000000e140c7223 */ /* 0x020fce0000000005 */
.L_x_3:
[----:B------:R-:W-:Y:S05]  /*07a0*/  BRA.U !UP1, `(.L_x_2) ;  /* 0x0000000109a87547 */ /* 0x000fea000b800000 */
[----:B------:R-:W-:Y:S01]  /*07b0*/  UISETP.NE.AND UP0, UPT, UR5, 0x1, UPT ;  /* 0x000000010500788c */ /* 0x000fe2000bf05270 */
[----:B------:R-:W-:Y:S01]  /*07c0*/  MOV R7, UR4 ;  /* 0x0000000400077c02 */ /* 0x000fe20008000f00 */
[----:B------:R-:W-:Y:S02]  /*07d0*/  ULOP3.LUT UR5, UR20, 0x1, URZ, 0xc0, !UPT ;  /* 0x0000000114057892 */ /* 0x000fe4000f8ec0ff */
[----:B------:R-:W-:Y:S02]  /*07e0*/  MOV R15, UR20 ;  /* 0x00000014000f7c02 */ /* 0x000fe40008000f00 */
[----:B------:R-:W-:Y:S01]  /*07f0*/  UISETP.NE.U32.AND UP1, UPT, UR5, 0x1, UPT ;  /* 0x000000010500788c */ /* 0x000fe2000bf25070 */
[----:B------:R-:W-:-:S04]  /*0800*/  PLOP3.LUT P1, PT, PT, PT, UP0, 0x80, 0x8 ;  /* 0x000000000008781c */ /* 0x000fc80003f2f008 */
[----:B------:R-:W1:Y:S01]  /*0810*/  @UP0 LDCU.128 UR8, c[0x0][0x380] ;  /* 0x00007000ff0807ac */ /* 0x000e620008000c00 */
[----:B------:R-:W-:Y:S01]  /*0820*/  PLOP3.LUT P0, PT, PT, PT, UP1, 0x80, 0x8 ;  /* 0x000000000008781c */ /* 0x000fe20003f0f018 */
[----:B------:R-:W2:Y:S04]  /*0830*/  @UP0 LDCU.64 UR6, c[0x0][0x380] ;  /* 0x00007000ff0607ac */ /* 0x000ea80008000a00 */
[----:B------:R-:W3:Y:S03]  /*0840*/  @!UP1 LDCU.128 UR12, c[0x0][0x380] ;  /* 0x00007000ff0c97ac */ /* 0x000ee60008000c00 */
[C---:B------:R-:W-:Y:S02]  /*0850*/  @P1 IADD3 R3, PT, PT, R13.reuse, UR4, RZ ;  /* 0x000000040d031c10 */ /* 0x040fe4000fffe0ff */
[----:B------:R-:W-:Y:S01]  /*0860*/  @P1 IADD3 R6, P2, PT, R13, UR4, RZ ;  /* 0x000000040d061c10 */ /* 0x000fe2000ff5e0ff */
[----:B------:R-:W-:Y:S01]  /*0870*/  @UP0 UIADD3 UR4, UPT, UPT, UR4, 0x2, URZ ;  /* 0x0000000204040890 */ /* 0x000fe2000fffe0ff */
[----:B-1----:R-:W-:Y:S01]  /*0880*/  MOV R11, UR9 ;  /* 0x00000009000b7c02 */ /* 0x002fe20008000f00 */
[----:B------:R-:W-:Y:S01]  /*0890*/  IMAD.U32 R10, RZ, RZ, UR8 ;  /* 0x00000008ff0a7e24 */ /* 0x000fe2000f8e00ff */
[----:B------:R-:W-:-:S02]  /*08a0*/  MOV R4, UR10 ;  /* 0x0000000a00047c02 */ /* 0x000fc40008000f00 */
[----:B------:R-:W-:Y:S01]  /*08b0*/  MOV R5, UR11 ;  /* 0x0000000b00057c02 */ /* 0x000fe20008000f00 */
[----:B------:R-:W-:-:S04]  /*08c0*/  @P1 IMAD.WIDE.U32 R10, R3, 0x4, R10 ;  /* 0x00000004030a1825 */ /* 0x000fc800078e000a */
[----:B------:R-:W-:Y:S01]  /*08d0*/  @P1 IMAD R3, R7, UR20, R0 ;  /* 0x0000001407031c24 */ /* 0x000fe2000f8e0200 */
[----:B------:R-:W-:Y:S01]  /*08e0*/  @P1 IADD3.X R7, PT, PT, RZ, RZ, RZ, P2, !PT ;  /* 0x000000ffff071210 */ /* 0x000fe200017fe4ff */
[----:B------:R-:W-:Y:S01]  /*08f0*/  IMAD.U32 R19, RZ, RZ, UR4 ;  /* 0x00000004ff137e24 */ /* 0x000fe2000f8e00ff */
[C---:B--2---:R-:W-:Y:S01]  /*0900*/  @P1 LEA R2, P2, R6.reuse, UR6, 0x2 ;  /* 0x0000000606021c11 */ /* 0x044fe2000f8410ff */
[----:B------:R-:W-:Y:S01]  /*0910*/  @P1 IMAD.WIDE R4, R3, 0x4, R4 ;  /* 0x0000000403041825 */ /* 0x000fe200078e0204 */
[----:B------:R-:W-:Y:S01]  /*0920*/  @!P0 IADD3 R17, PT, PT, R13, UR4, RZ ;  /* 0x000000040d118c10 */ /* 0x000fe2000fffe0ff */
[----:B0-----:R-:W2:Y:S01]  /*0930*/  @P1 LDG.E R11, desc[UR18][R10.64] ;  /* 0x000000120a0b1981 */ /* 0x001ea2000c1e1900 */
[----:B------:R-:W-:Y:S01]  /*0940*/  @P1 LEA.HI.X R3, R6, UR7, R7, 0x2, P2 ;  /* 0x0000000706031c11 */ /* 0x000fe200090f1407 */
[----:B------:R-:W-:Y:S01]  /*0950*/  @!P0 IMAD R19, R19, UR20, R0 ;  /* 0x0000001413138c24 */ /* 0x000fe2000f8e0200 */
[----:B---3--:R-:W-:Y:S01]  /*0960*/  MOV R6, UR12 ;  /* 0x0000000c00067c02 */ /* 0x008fe20008000f00 */
[----:B------:R-:W-:Y:S01]  /*0970*/  @P1 IMAD.WIDE R14, R15, 0x4, R4 ;  /* 0x000000040f0e1825 */ /* 0x000fe200078e0204 */
[----:B------:R-:W-:Y:S01]  /*0980*/  MOV R7, UR13 ;  /* 0x0000000d00077c02 */ /* 0x000fe20008000f00 */
[----:B------:R-:W2:Y:S01]  /*0990*/  @P1 LDG.E R4, desc[UR18][R4.64] ;  /* 0x0000001204041981 */ /* 0x000ea2000c1e1900 */
[----:B------:R-:W-:-:S02]  /*09a0*/  MOV R8, UR14 ;  /* 0x0000000e00087c02 */ /* 0x000fc40008000f00 */
[----:B------:R-:W-:Y:S01]  /*09b0*/  MOV R9, UR15 ;  /* 0x0000000f00097c02 */ /* 0x000fe20008000f00 */
[----:B------:R-:W-:Y:S01]  /*09c0*/  @!P0 IMAD.WIDE.U32 R6, R17, 0x4, R6 ;  /* 0x0000000411068825 */ /* 0x000fe200078e0006 */
[----:B------:R-:W3:Y:S03]  /*09d0*/  @P1 LDG.E R14, desc[UR18][R14.64] ;  /* 0x000000120e0e1981 */ /* 0x000ee6000c1e1900 */
[----:B------:R-:W-:Y:S01]  /*09e0*/  @!P0 IMAD.WIDE R8, R19, 0x4, R8 ;  /* 0x0000000413088825 */ /* 0x000fe200078e0208 */
[----:B------:R-:W3:Y:S04]  /*09f0*/  @P1 LDG.E R2, desc[UR18][R2.64+0x4] ;  /* 0x0000041202021981 */ /* 0x000ee8000c1e1900 */
[----:B------:R-:W4:Y:S04]  /*0a00*/  @!P0 LDG.E R7, desc[UR18][R6.64] ;  /* 0x0000001206078981 */ /* 0x000f28000c1e1900 */
[----:B------:R-:W4:Y:S01]  /*0a10*/  @!P0 LDG.E R8, desc[UR18][R8.64] ;  /* 0x0000001208088981 */ /* 0x000f22000c1e1900 */
[----:B--2---:R-:W-:-:S04]  /*0a20*/  @P1 FFMA R11, R11, R4, R12 ;  /* 0x000000040b0b1223 */ /* 0x004fc8000000000c */
[----:B---3--:R-:W-:-:S04]  /*0a30*/  @P1 FFMA R12, R2, R14, R11 ;  /* 0x0000000e020c1223 */ /* 0x008fc8000000000b */
[----:B----4-:R-:W-:-:S07]  /*0a40*/  @!P0 FFMA R12, R7, R8, R12 ;  /* 0x00000008070c8223 */ /* 0x010fce000000000c */
.L_x_2:
[----:B------:R-:W1:Y:S01]  /*0a50*/  LDC.64 R2, c[0x0][0x390] ;  /* 0x0000e400ff027b82 */ /* 0x000e620000000a00 */
[----:B------:R-:W-:-:S05]  /*0a60*/  IADD3 R13, PT, PT, R0, R13, RZ ;  /* 0x0000000d000d7210 */ /* 0x000fca0007ffe0ff */
[----:B-1----:R-:W-:-:S05]  /*0a70*/  IMAD.WIDE R2, R13, 0x4, R2 ;  /* 0x000000040d027825 */ /* 0x002fca00078e0202 */
[----:B0-----:R-:W-:Y:S01]  /*0a80*/  STG.E desc[UR18][R2.64], R12 ;  /* 0x0000000c02007986 */ /* 0x001fe2000c101912 */
[----:B------:R-:W-:Y:S05]  /*0a90*/  EXIT ;  /* 0x000000000000794d */ /* 0x000fea0003800000 */
.L_x_4:
[----:B------:R-:W-:-:S00]  /*0aa0*/  BRA `(.L_x_4) ;  /* 0xfffffffc00fc7947 */ /* 0x000fc0000383ffff */
[----:B------:R-:W-:-:S00]  /*0ab0*/  NOP ;  /* 0x0000000000007918 */ /* 0x000fc00000000000 */
        /* <DEDUP_REMOVED lines=12> */
.L_x_5:


//--------------------- .nv.shared.reserved.0     --------------------------
	.section	.nv.shared.reserved.0,"aw",@nobits
	.weak		__nv_reservedSMEM_offset_0_alias
	.size		__nv_reservedSMEM_offset_0_alias, 0, 64
	.other		__nv_reservedSMEM_offset_0_alias,@"STO_CUDA_RESERVED_SHARED STV_DEFAULT"
__nv_reservedSMEM_offset_0_alias:
	.zero		0
	.zero		64


//--------------------- .nv.constant0._Z6matmulPfS_S_i --------------------------
	.section	.nv.constant0._Z6matmulPfS_S_i,"a",@progbits
	.sectionflags	@""
	.align	4
.nv.constant0._Z6matmulPfS_S_i:
	.zero		924


//--------------------- SYMBOLS --------------------------

	.type		.nv.reservedSmem.offset0,@object
	.size		.nv.reservedSmem.offset0,0x4
